	.headerflags	@"EF_CUDA_TEXMODE_UNIFIED EF_CUDA_64BIT_ADDRESS EF_CUDA_ACCELERATORS EF_CUDA_SM90 EF_CUDA_VIRTUAL_SM(EF_CUDA_SM90)"
	.elftype	@"ET_EXEC"


//--------------------- .nv.info                  --------------------------
	.section	.nv.info,"",@"SHT_CUDA_INFO"
	.align	4


	//----- nvinfo : EIATTR_REGCOUNT
	.align		4
        /*0000*/ 	.byte	0x04, 0x2f
        /*0002*/ 	.short	(.L_1 - .L_0)
	.align		4
.L_0:
        /*0004*/ 	.word	index@(triton_poi_fused_cat_12)
        /*0008*/ 	.word	0x0000000a


	//----- nvinfo : EIATTR_MIN_STACK_SIZE
	.align		4
.L_1:
        /*000c*/ 	.byte	0x04, 0x12
        /*000e*/ 	.short	(.L_3 - .L_2)
	.align		4
.L_2:
        /*0010*/ 	.word	index@(triton_poi_fused_cat_12)
        /*0014*/ 	.word	0x00000000


	//----- nvinfo : EIATTR_FRAME_SIZE
	.align		4
.L_3:
        /*0018*/ 	.byte	0x04, 0x11
        /*001a*/ 	.short	(.L_5 - .L_4)
	.align		4
.L_4:
        /*001c*/ 	.word	index@(triton_poi_fused_cat_12)
        /*0020*/ 	.word	0x00000000


	//----- nvinfo : EIATTR_MIN_STACK_SIZE
	.align		4
.L_5:
        /*0024*/ 	.byte	0x04, 0x12
        /*0026*/ 	.short	(.L_7 - .L_6)
	.align		4
.L_6:
        /*0028*/ 	.word	index@(triton_poi_fused_cat_12)
        /*002c*/ 	.word	0x00000000
.L_7:


//--------------------- .nv.info.triton_poi_fused_cat_12 --------------------------
	.section	.nv.info.triton_poi_fused_cat_12,"",@"SHT_CUDA_INFO"
	.sectionflags	@""
	.align	4


	//----- nvinfo : EIATTR_CUDA_API_VERSION
	.align		4
        /*0000*/ 	.byte	0x04, 0x37
        /*0002*/ 	.short	(.L_9 - .L_8)
.L_8:
        /*0004*/ 	.word	0x0000007c


	//----- nvinfo : EIATTR_KPARAM_INFO
	.align		4
.L_9:
        /*0008*/ 	.byte	0x04, 0x17
        /*000a*/ 	.short	(.L_11 - .L_10)
.L_10:
        /*000c*/ 	.word	0x00000000
        /*0010*/ 	.short	0x0002
        /*0012*/ 	.short	0x0010
        /*0014*/ 	.byte	0x00, 0xf0, 0x11, 0x00


	//----- nvinfo : EIATTR_KPARAM_INFO
	.align		4
.L_11:
        /*0018*/ 	.byte	0x04, 0x17
        /*001a*/ 	.short	(.L_13 - .L_12)
.L_12:
        /*001c*/ 	.word	0x00000000
        /*0020*/ 	.short	0x0001
        /*0022*/ 	.short	0x0008
        /*0024*/ 	.byte	0x00, 0xf4, 0x21, 0x00


	//----- nvinfo : EIATTR_KPARAM_INFO
	.align		4
.L_13:
        /*0028*/ 	.byte	0x04, 0x17
        /*002a*/ 	.short	(.L_15 - .L_14)
.L_14:
        /*002c*/ 	.word	0x00000000
        /*0030*/ 	.short	0x0000
        /*0032*/ 	.short	0x0000
        /*0034*/ 	.byte	0x00, 0xf4, 0x21, 0x00


	//----- nvinfo : EIATTR_SPARSE_MMA_MASK
	.align		4
.L_15:
        /*0038*/ 	.byte	0x03, 0x50
        /*003a*/ 	.short	0x0000


	//----- nvinfo : EIATTR_MAXREG_COUNT
	.align		4
        /*003c*/ 	.byte	0x03, 0x1b
        /*003e*/ 	.short	0x00ff


	//----- nvinfo : EIATTR_EXIT_INSTR_OFFSETS
	.align		4
        /*0040*/ 	.byte	0x04, 0x1c
        /*0042*/ 	.short	(.L_17 - .L_16)


	//   ....[0]....
.L_16:
        /*0044*/ 	.word	0x00000140


	//----- nvinfo : EIATTR_REQNTID
	.align		4
.L_17:
        /*0048*/ 	.byte	0x04, 0x10
        /*004a*/ 	.short	(.L_19 - .L_18)
.L_18:
        /*004c*/ 	.word	0x00000080
        /*0050*/ 	.word	0x00000001
        /*0054*/ 	.word	0x00000001


	//----- nvinfo : EIATTR_CBANK_PARAM_SIZE
	.align		4
.L_19:
        /*0058*/ 	.byte	0x03, 0x19
        /*005a*/ 	.short	0x0014


	//----- nvinfo : EIATTR_PARAM_CBANK
	.align		4
        /*005c*/ 	.byte	0x04, 0x0a
        /*005e*/ 	.short	(.L_21 - .L_20)
	.align		4
.L_20:
        /*0060*/ 	.word	index@(.nv.constant0.triton_poi_fused_cat_12)
        /*0064*/ 	.short	0x0210
        /*0066*/ 	.short	0x0014


	//----- nvinfo : EIATTR_SW_WAR
	.align		4
.L_21:
        /*0068*/ 	.byte	0x04, 0x36
        /*006a*/ 	.short	(.L_23 - .L_22)
.L_22:
        /*006c*/ 	.word	0x00000008
.L_23:


//--------------------- .nv.callgraph             --------------------------
	.section	.nv.callgraph,"",@"SHT_CUDA_CALLGRAPH"
	.align	4
	.sectionentsize	8
	.align		4
        /*0000*/ 	.word	0x00000000
	.align		4
        /*0004*/ 	.word	0xffffffff
	.align		4
        /*0008*/ 	.word	0x00000000
	.align		4
        /*000c*/ 	.word	0xfffffffe
	.align		4
        /*0010*/ 	.word	0x00000000
	.align		4
        /*0014*/ 	.word	0xfffffffd
	.align		4
        /*0018*/ 	.word	0x00000000
	.align		4
        /*001c*/ 	.word	0xfffffffc


//--------------------- .text.triton_poi_fused_cat_12 --------------------------
	.section	.text.triton_poi_fused_cat_12,"ax",@progbits
	.align	128
        .global         triton_poi_fused_cat_12
        .type           triton_poi_fused_cat_12,@function
        .size           triton_poi_fused_cat_12,(.L_x_1 - triton_poi_fused_cat_12)
        .other          triton_poi_fused_cat_12,@"STO_CUDA_ENTRY STV_DEFAULT"
triton_poi_fused_cat_12:
.text.triton_poi_fused_cat_12:
[----:B------:R-:W-:Y:S01]  /*0000*/  LDC R1, c[0x0][0x28] ;  /* 0x00000a00ff017b82 */ /* 0x000fe20000000800 */
[----:B------:R-:W1:Y:S07]  /*0010*/  S2R R0, SR_TID.X ;  /* 0x0000000000007919 */ /* 0x000e6e0000002100 */
[----:B------:R-:W2:Y:S01]  /*0020*/  LDC.64 R2, c[0x0][0x210] ;  /* 0x00008400ff027b82 */ /* 0x000ea20000000a00 */
[----:B------:R-:W-:Y:S01]  /*0030*/  ULDC.64 UR4, c[0x0][0x208] ;  /* 0x0000820000047ab9 */ /* 0x000fe20000000a00 */
[----:B------:R-:W3:Y:S01]  /*0040*/  S2R R7, SR_CTAID.X ;  /* 0x0000000000077919 */ /* 0x000ee20000002500 */
[----:B-1----:R-:W-:Y:S01]  /*0050*/  IMAD.SHL.U32 R0, R0, 0x2, RZ ;  /* 0x0000000200007824 */ /* 0x002fe200078e00ff */
[----:B---3--:R-:W-:-:S04]  /*0060*/  SHF.R.S32.HI R5, RZ, 0x17, R7 ;  /* 0x00000017ff057819 */ /* 0x008fc80000011407 */
[----:B------:R-:W-:Y:S02]  /*0070*/  LOP3.LUT R0, R0, 0xfe, RZ, 0xc0, !PT ;  /* 0x000000fe00007812 */ /* 0x000fe400078ec0ff */
[----:B------:R-:W-:-:S03]  /*0080*/  SGXT R5, R5, 0x1 ;  /* 0x000000010505781a */ /* 0x000fc60000000200 */
[----:B------:R-:W-:-:S05]  /*0090*/  IMAD R0, R7, 0x100, R0 ;  /* 0x0000010007007824 */ /* 0x000fca00078e0200 */
[----:B------:R-:W-:-:S05]  /*00a0*/  LEA.HI R5, R5, R0, RZ, 0xc ;  /* 0x0000000005057211 */ /* 0x000fca00078f60ff */
[C---:B------:R-:W-:Y:S01]  /*00b0*/  IMAD.SHL.U32 R4, R5.reuse, 0x4, RZ ;  /* 0x0000000405047824 */ /* 0x040fe200078e00ff */
[----:B------:R-:W-:-:S04]  /*00c0*/  LOP3.LUT R5, R5, 0xfffff000, RZ, 0xc0, !PT ;  /* 0xfffff00005057812 */ /* 0x000fc800078ec0ff */
[----:B------:R-:W-:-:S04]  /*00d0*/  LOP3.LUT R4, R4, 0xffffc000, RZ, 0xc0, !PT ;  /* 0xffffc00004047812 */ /* 0x000fc800078ec0ff */
[----:B------:R-:W-:Y:S02]  /*00e0*/  IADD3 R7, R4, R0, -R5 ;  /* 0x0000000004077210 */ /* 0x000fe40007ffe805 */
[----:B------:R-:W1:Y:S03]  /*00f0*/  LDC.64 R4, c[0x0][0x218] ;  /* 0x00008600ff047b82 */ /* 0x000e660000000a00 */
[----:B--2---:R-:W-:-:S06]  /*0100*/  IMAD.WIDE R2, R7, 0x4, R2 ;  /* 0x0000000407027825 */ /* 0x004fcc00078e0202 */
[----:B------:R-:W2:Y:S01]  /*0110*/  LDG.E.64 R2, desc[UR4][R2.64] ;  /* 0x0000000402027981 */ /* 0x000ea2000c1e1b00 */
[----:B-1----:R-:W-:-:S05]  /*0120*/  IMAD.WIDE R4, R7, 0x4, R4 ;  /* 0x0000000407047825 */ /* 0x002fca00078e0204 */
[----:B--2---:R-:W-:Y:S01]  /*0130*/  STG.E.64 desc[UR4][R4.64], R2 ;  /* 0x0000000204007986 */ /* 0x004fe2000c101b04 */
[----:B------:R-:W-:Y:S05]  /*0140*/  EXIT ;  /* 0x000000000000794d */ /* 0x000fea0003800000 */
.L_x_0:
[----:B------:R-:W-:-:S00]  /*0150*/  BRA `(.L_x_0) ;  /* 0xfffffffc00fc7947 */ /* 0x000fc0000383ffff */
[----:B------:R-:W-:-:S00]  /*0160*/  NOP ;  /* 0x0000000000007918 */ /* 0x000fc00000000000 */
        /* <DEDUP_REMOVED lines=9> */
.L_x_1:


//--------------------- .nv.constant0.triton_poi_fused_cat_12 --------------------------
	.section	.nv.constant0.triton_poi_fused_cat_12,"a",@progbits
	.sectionflags	@""
	.align	4
.nv.constant0.triton_poi_fused_cat_12:
	.zero		548
